	.headerflags	@"EF_CUDA_TEXMODE_UNIFIED EF_CUDA_64BIT_ADDRESS EF_CUDA_ACCELERATORS EF_CUDA_SM90 EF_CUDA_VIRTUAL_SM(EF_CUDA_SM90)"
	.elftype	@"ET_EXEC"


//--------------------- .nv.info                  --------------------------
	.section	.nv.info,"",@"SHT_CUDA_INFO"
	.align	4


	//----- nvinfo : EIATTR_REGCOUNT
	.align		4
        /*0000*/ 	.byte	0x04, 0x2f
        /*0002*/ 	.short	(.L_1 - .L_0)
	.align		4
.L_0:
        /*0004*/ 	.word	index@(triton_poi_fused_cat_124)
        /*0008*/ 	.word	0x00000018


	//----- nvinfo : EIATTR_MIN_STACK_SIZE
	.align		4
.L_1:
        /*000c*/ 	.byte	0x04, 0x12
        /*000e*/ 	.short	(.L_3 - .L_2)
	.align		4
.L_2:
        /*0010*/ 	.word	index@(triton_poi_fused_cat_124)
        /*0014*/ 	.word	0x00000000


	//----- nvinfo : EIATTR_FRAME_SIZE
	.align		4
.L_3:
        /*0018*/ 	.byte	0x04, 0x11
        /*001a*/ 	.short	(.L_5 - .L_4)
	.align		4
.L_4:
        /*001c*/ 	.word	index@(triton_poi_fused_cat_124)
        /*0020*/ 	.word	0x00000000


	//----- nvinfo : EIATTR_MIN_STACK_SIZE
	.align		4
.L_5:
        /*0024*/ 	.byte	0x04, 0x12
        /*0026*/ 	.short	(.L_7 - .L_6)
	.align		4
.L_6:
        /*0028*/ 	.word	index@(triton_poi_fused_cat_124)
        /*002c*/ 	.word	0x00000000
.L_7:


//--------------------- .nv.info.triton_poi_fused_cat_124 --------------------------
	.section	.nv.info.triton_poi_fused_cat_124,"",@"SHT_CUDA_INFO"
	.sectionflags	@""
	.align	4


	//----- nvinfo : EIATTR_CUDA_API_VERSION
	.align		4
        /*0000*/ 	.byte	0x04, 0x37
        /*0002*/ 	.short	(.L_9 - .L_8)
.L_8:
        /*0004*/ 	.word	0x0000007c


	//----- nvinfo : EIATTR_KPARAM_INFO
	.align		4
.L_9:
        /*0008*/ 	.byte	0x04, 0x17
        /*000a*/ 	.short	(.L_11 - .L_10)
.L_10:
        /*000c*/ 	.word	0x00000000
        /*0010*/ 	.short	0x0009
        /*0012*/ 	.short	0x0048
        /*0014*/ 	.byte	0x00, 0xf0, 0x11, 0x00


	//----- nvinfo : EIATTR_KPARAM_INFO
	.align		4
.L_11:
        /*0018*/ 	.byte	0x04, 0x17
        /*001a*/ 	.short	(.L_13 - .L_12)
.L_12:
        /*001c*/ 	.word	0x00000000
        /*0020*/ 	.short	0x0008
        /*0022*/ 	.short	0x0040
        /*0024*/ 	.byte	0x00, 0xf4, 0x21, 0x00


	//----- nvinfo : EIATTR_KPARAM_INFO
	.align		4
.L_13:
        /*0028*/ 	.byte	0x04, 0x17
        /*002a*/ 	.short	(.L_15 - .L_14)
.L_14:
        /*002c*/ 	.word	0x00000000
        /*0030*/ 	.short	0x0007
        /*0032*/ 	.short	0x0038
        /*0034*/ 	.byte	0x00, 0xf4, 0x21, 0x00


	//----- nvinfo : EIATTR_KPARAM_INFO
	.align		4
.L_15:
        /*0038*/ 	.byte	0x04, 0x17
        /*003a*/ 	.short	(.L_17 - .L_16)
.L_16:
        /*003c*/ 	.word	0x00000000
        /*0040*/ 	.short	0x0006
        /*0042*/ 	.short	0x0030
        /*0044*/ 	.byte	0x00, 0xf4, 0x21, 0x00


	//----- nvinfo : EIATTR_KPARAM_INFO
	.align		4
.L_17:
        /*0048*/ 	.byte	0x04, 0x17
        /*004a*/ 	.short	(.L_19 - .L_18)
.L_18:
        /*004c*/ 	.word	0x00000000
        /*0050*/ 	.short	0x0005
        /*0052*/ 	.short	0x0028
        /*0054*/ 	.byte	0x00, 0xf4, 0x21, 0x00


	//----- nvinfo : EIATTR_KPARAM_INFO
	.align		4
.L_19:
        /*0058*/ 	.byte	0x04, 0x17
        /*005a*/ 	.short	(.L_21 - .L_20)
.L_20:
        /*005c*/ 	.word	0x00000000
        /*0060*/ 	.short	0x0004
        /*0062*/ 	.short	0x0020
        /*0064*/ 	.byte	0x00, 0xf4, 0x21, 0x00


	//----- nvinfo : EIATTR_KPARAM_INFO
	.align		4
.L_21:
        /*0068*/ 	.byte	0x04, 0x17
        /*006a*/ 	.short	(.L_23 - .L_22)
.L_22:
        /*006c*/ 	.word	0x00000000
        /*0070*/ 	.short	0x0003
        /*0072*/ 	.short	0x0018
        /*0074*/ 	.byte	0x00, 0xf4, 0x21, 0x00


	//----- nvinfo : EIATTR_KPARAM_INFO
	.align		4
.L_23:
        /*0078*/ 	.byte	0x04, 0x17
        /*007a*/ 	.short	(.L_25 - .L_24)
.L_24:
        /*007c*/ 	.word	0x00000000
        /*0080*/ 	.short	0x0002
        /*0082*/ 	.short	0x0010
        /*0084*/ 	.byte	0x00, 0xf4, 0x21, 0x00


	//----- nvinfo : EIATTR_KPARAM_INFO
	.align		4
.L_25:
        /*0088*/ 	.byte	0x04, 0x17
        /*008a*/ 	.short	(.L_27 - .L_26)
.L_26:
        /*008c*/ 	.word	0x00000000
        /*0090*/ 	.short	0x0001
        /*0092*/ 	.short	0x0008
        /*0094*/ 	.byte	0x00, 0xf4, 0x21, 0x00


	//----- nvinfo : EIATTR_KPARAM_INFO
	.align		4
.L_27:
        /*0098*/ 	.byte	0x04, 0x17
        /*009a*/ 	.short	(.L_29 - .L_28)
.L_28:
        /*009c*/ 	.word	0x00000000
        /*00a0*/ 	.short	0x0000
        /*00a2*/ 	.short	0x0000
        /*00a4*/ 	.byte	0x00, 0xf4, 0x21, 0x00


	//----- nvinfo : EIATTR_SPARSE_MMA_MASK
	.align		4
.L_29:
        /*00a8*/ 	.byte	0x03, 0x50
        /*00aa*/ 	.short	0x0000


	//----- nvinfo : EIATTR_MAXREG_COUNT
	.align		4
        /*00ac*/ 	.byte	0x03, 0x1b
        /*00ae*/ 	.short	0x00ff


	//----- nvinfo : EIATTR_EXIT_INSTR_OFFSETS
	.align		4
        /*00b0*/ 	.byte	0x04, 0x1c
        /*00b2*/ 	.short	(.L_31 - .L_30)


	//   ....[0]....
.L_30:
        /*00b4*/ 	.word	0x000006f0


	//----- nvinfo : EIATTR_REQNTID
	.align		4
.L_31:
        /*00b8*/ 	.byte	0x04, 0x10
        /*00ba*/ 	.short	(.L_33 - .L_32)
.L_32:
        /*00bc*/ 	.word	0x00000080
        /*00c0*/ 	.word	0x00000001
        /*00c4*/ 	.word	0x00000001


	//----- nvinfo : EIATTR_CBANK_PARAM_SIZE
	.align		4
.L_33:
        /*00c8*/ 	.byte	0x03, 0x19
        /*00ca*/ 	.short	0x004c


	//----- nvinfo : EIATTR_PARAM_CBANK
	.align		4
        /*00cc*/ 	.byte	0x04, 0x0a
        /*00ce*/ 	.short	(.L_35 - .L_34)
	.align		4
.L_34:
        /*00d0*/ 	.word	index@(.nv.constant0.triton_poi_fused_cat_124)
        /*00d4*/ 	.short	0x0210
        /*00d6*/ 	.short	0x004c


	//----- nvinfo : EIATTR_SW_WAR
	.align		4
.L_35:
        /*00d8*/ 	.byte	0x04, 0x36
        /*00da*/ 	.short	(.L_37 - .L_36)
.L_36:
        /*00dc*/ 	.word	0x00000008
.L_37:


//--------------------- .nv.callgraph             --------------------------
	.section	.nv.callgraph,"",@"SHT_CUDA_CALLGRAPH"
	.align	4
	.sectionentsize	8
	.align		4
        /*0000*/ 	.word	0x00000000
	.align		4
        /*0004*/ 	.word	0xffffffff
	.align		4
        /*0008*/ 	.word	0x00000000
	.align		4
        /*000c*/ 	.word	0xfffffffe
	.align		4
        /*0010*/ 	.word	0x00000000
	.align		4
        /*0014*/ 	.word	0xfffffffd
	.align		4
        /*0018*/ 	.word	0x00000000
	.align		4
        /*001c*/ 	.word	0xfffffffc


//--------------------- .text.triton_poi_fused_cat_124 --------------------------
	.section	.text.triton_poi_fused_cat_124,"ax",@progbits
	.align	128
        .global         triton_poi_fused_cat_124
        .type           triton_poi_fused_cat_124,@function
        .size           triton_poi_fused_cat_124,(.L_x_1 - triton_poi_fused_cat_124)
        .other          triton_poi_fused_cat_124,@"STO_CUDA_ENTRY STV_DEFAULT"
triton_poi_fused_cat_124:
.text.triton_poi_fused_cat_124:
[----:B------:R-:W-:Y:S01]  /*0000*/  LDC R1, c[0x0][0x28] ;  /* 0x00000a00ff017b82 */ /* 0x000fe20000000800 */
[----:B------:R-:W1:Y:S07]  /*0010*/  S2R R2, SR_TID.X ;  /* 0x0000000000027919 */ /* 0x000e6e0000002100 */
[----:B------:R-:W2:Y:S01]  /*0020*/  LDC.64 R14, c[0x0][0x218] ;  /* 0x00008600ff0e7b82 */ /* 0x000ea20000000a00 */
[----:B------:R-:W-:Y:S01]  /*0030*/  ULDC.64 UR4, c[0x0][0x208] ;  /* 0x0000820000047ab9 */ /* 0x000fe20000000a00 */
[----:B------:R-:W-:Y:S01]  /*0040*/  ULDC.64 UR6, c[0x0][0x228] ;  /* 0x00008a0000067ab9 */ /* 0x000fe20000000a00 */
[----:B------:R-:W3:Y:S05]  /*0050*/  S2R R3, SR_CTAID.X ;  /* 0x0000000000037919 */ /* 0x000eea0000002500 */
[----:B------:R-:W4:Y:S08]  /*0060*/  LDC.64 R10, c[0x0][0x220] ;  /* 0x00008800ff0a7b82 */ /* 0x000f300000000a00 */
[----:B------:R-:W5:Y:S01]  /*0070*/  LDC.64 R12, c[0x0][0x230] ;  /* 0x00008c00ff0c7b82 */ /* 0x000f620000000a00 */
[----:B-1----:R-:W-:-:S05]  /*0080*/  LOP3.LUT R2, R2, 0x7f, RZ, 0xc0, !PT ;  /* 0x0000007f02027812 */ /* 0x002fca00078ec0ff */
[----:B---3--:R-:W-:-:S05]  /*0090*/  IMAD R2, R3, 0x80, R2 ;  /* 0x0000008003027824 */ /* 0x008fca00078e0202 */
[----:B------:R-:W-:-:S04]  /*00a0*/  SHF.R.S32.HI R7, RZ, 0x1f, R2 ;  /* 0x0000001fff077819 */ /* 0x000fc80000011402 */
[CC--:B------:R-:W-:Y:S02]  /*00b0*/  LEA.HI R0, R7.reuse, R2.reuse, RZ, 0x8 ;  /* 0x0000000207007211 */ /* 0x0c0fe400078f40ff */
[----:B------:R-:W-:Y:S02]  /*00c0*/  LEA.HI R5, R7, R2, RZ, 0x4 ;  /* 0x0000000207057211 */ /* 0x000fe400078f20ff */
[----:B------:R-:W-:Y:S02]  /*00d0*/  SHF.R.S32.HI R3, RZ, 0x8, R0 ;  /* 0x00000008ff037819 */ /* 0x000fe40000011400 */
[----:B------:R-:W-:Y:S02]  /*00e0*/  SHF.R.S32.HI R6, RZ, 0x4, R5 ;  /* 0x00000004ff067819 */ /* 0x000fe40000011405 */
[----:B------:R-:W-:Y:S02]  /*00f0*/  LEA.HI R4, R3, R3, RZ, 0x5 ;  /* 0x0000000303047211 */ /* 0x000fe400078f28ff */
[----:B------:R-:W-:-:S02]  /*0100*/  LEA.HI R8, R6, R6, RZ, 0x4 ;  /* 0x0000000606087211 */ /* 0x000fc400078f20ff */
[----:B------:R-:W-:Y:S02]  /*0110*/  LOP3.LUT R4, R4, 0xffffffe0, RZ, 0xc0, !PT ;  /* 0xffffffe004047812 */ /* 0x000fe400078ec0ff */
[----:B------:R-:W-:Y:S02]  /*0120*/  LOP3.LUT R9, R8, 0xfffffff0, RZ, 0xc0, !PT ;  /* 0xfffffff008097812 */ /* 0x000fe400078ec0ff */
[----:B------:R-:W-:Y:S01]  /*0130*/  LOP3.LUT R5, R5, 0xfffffff0, RZ, 0xc0, !PT ;  /* 0xfffffff005057812 */ /* 0x000fe200078ec0ff */
[----:B------:R-:W-:Y:S02]  /*0140*/  IMAD.IADD R3, R3, 0x1, -R4 ;  /* 0x0000000103037824 */ /* 0x000fe400078e0a04 */
[----:B------:R-:W-:Y:S01]  /*0150*/  IMAD.IADD R4, R6, 0x1, -R9 ;  /* 0x0000000106047824 */ /* 0x000fe200078e0a09 */
[----:B------:R-:W-:Y:S01]  /*0160*/  CS2R R8, SRZ ;  /* 0x0000000000087805 */ /* 0x000fe2000001ff00 */
[----:B------:R-:W-:Y:S01]  /*0170*/  IMAD.IADD R5, R2, 0x1, -R5 ;  /* 0x0000000102057824 */ /* 0x000fe200078e0a05 */
[----:B------:R-:W-:Y:S01]  /*0180*/  ISETP.GE.AND P0, PT, R3, 0x10, PT ;  /* 0x000000100300780c */ /* 0x000fe20003f06270 */
[----:B--2---:R-:W-:Y:S01]  /*0190*/  IMAD.WIDE R16, R4, 0x8, R14 ;  /* 0x0000000804107825 */ /* 0x004fe200078e020e */
[----:B------:R-:W-:-:S11]  /*01a0*/  CS2R R14, SRZ ;  /* 0x00000000000e7805 */ /* 0x000fd6000001ff00 */
[----:B------:R1:W2:Y:S01]  /*01b0*/  @!P0 LDG.E.EL.64 R8, desc[UR4][R16.64] ;  /* 0x0000000410088981 */ /* 0x0002a2000c2e1b00 */
[----:B----4-:R-:W-:Y:S01]  /*01c0*/  IMAD.WIDE R18, R5, 0x8, R10 ;  /* 0x0000000805127825 */ /* 0x010fe200078e020a */
[----:B------:R-:W-:-:S03]  /*01d0*/  CS2R R10, SRZ ;  /* 0x00000000000a7805 */ /* 0x000fc6000001ff00 */
[----:B-----5:R-:W-:Y:S01]  /*01e0*/  IMAD.WIDE R12, R5, 0x8, R12 ;  /* 0x00000008050c7825 */ /* 0x020fe200078e020c */
[----:B------:R3:W4:Y:S04]  /*01f0*/  @!P0 LDG.E.EL.64 R14, desc[UR4][R18.64] ;  /* 0x00000004120e8981 */ /* 0x000728000c2e1b00 */
[----:B------:R-:W5:Y:S01]  /*0200*/  @!P0 LDG.E.EL.64 R10, desc[UR4][R12.64] ;  /* 0x000000040c0a8981 */ /* 0x000f62000c2e1b00 */
[----:B-1----:R-:W-:Y:S01]  /*0210*/  LEA.HI R16, R7, R2, RZ, 0xd ;  /* 0x0000000207107211 */ /* 0x002fe200078f68ff */
[----:B---3--:R-:W-:Y:S01]  /*0220*/  IMAD.SHL.U32 R19, R3, 0x40, RZ ;  /* 0x0000004003137824 */ /* 0x008fe200078e00ff */
[----:B--2---:R-:W-:Y:S02]  /*0230*/  SEL R20, R9, RZ, !P0 ;  /* 0x000000ff09147207 */ /* 0x004fe40004000000 */
[----:B------:R-:W-:-:S02]  /*0240*/  SEL R21, R8, RZ, !P0 ;  /* 0x000000ff08157207 */ /* 0x000fc40004000000 */
[----:B------:R-:W-:Y:S02]  /*0250*/  SHF.R.U32.HI R9, RZ, 0x1c, R20 ;  /* 0x0000001cff097819 */ /* 0x000fe40000011614 */
[----:B----4-:R-:W-:Y:S02]  /*0260*/  SEL R6, R14, RZ, !P0 ;  /* 0x000000ff0e067207 */ /* 0x010fe40004000000 */
[----:B------:R-:W-:Y:S02]  /*0270*/  LOP3.LUT R8, R9, 0x8, RZ, 0xc0, !PT ;  /* 0x0000000809087812 */ /* 0x000fe400078ec0ff */
[----:B------:R-:W-:Y:S02]  /*0280*/  SEL R9, R15, RZ, !P0 ;  /* 0x000000ff0f097207 */ /* 0x000fe40004000000 */
[----:B------:R-:W-:Y:S02]  /*0290*/  IADD3 R21, P1, R8, R21, RZ ;  /* 0x0000001508157210 */ /* 0x000fe40007f3e0ff */
[----:B-----5:R-:W-:-:S02]  /*02a0*/  SEL R8, R11, RZ, !P0 ;  /* 0x000000ff0b087207 */ /* 0x020fc40004000000 */
[----:B------:R-:W-:Y:S01]  /*02b0*/  SEL R17, R10, RZ, !P0 ;  /* 0x000000ff0a117207 */ /* 0x000fe20004000000 */
[----:B------:R-:W-:Y:S01]  /*02c0*/  IMAD.X R20, RZ, RZ, R20, P1 ;  /* 0x000000ffff147224 */ /* 0x000fe200008e0614 */
[----:B------:R-:W-:Y:S01]  /*02d0*/  SHF.R.U32.HI R14, RZ, 0x1a, R9 ;  /* 0x0000001aff0e7819 */ /* 0x000fe20000011609 */
[----:B------:R-:W1:Y:S01]  /*02e0*/  LDC.64 R10, c[0x0][0x238] ;  /* 0x00008e00ff0a7b82 */ /* 0x000e620000000a00 */
[----:B------:R-:W-:Y:S02]  /*02f0*/  LEA R15, P2, R6, UR6, 0x2 ;  /* 0x00000006060f7c11 */ /* 0x000fe4000f8410ff */
[----:B------:R-:W-:Y:S02]  /*0300*/  SHF.R.U32.HI R12, RZ, 0x1a, R8 ;  /* 0x0000001aff0c7819 */ /* 0x000fe40000011608 */
[----:B------:R-:W-:Y:S02]  /*0310*/  LEA R13, P3, R17, UR6, 0x2 ;  /* 0x00000006110d7c11 */ /* 0x000fe4000f8610ff */
[C---:B------:R-:W-:Y:S01]  /*0320*/  SHF.L.U64.HI R20, R21.reuse, 0x5, R20 ;  /* 0x0000000515147819 */ /* 0x040fe20000010214 */
[----:B------:R-:W-:Y:S01]  /*0330*/  IMAD.SHL.U32 R21, R21, 0x20, RZ ;  /* 0x0000002015157824 */ /* 0x000fe200078e00ff */
[----:B------:R-:W-:-:S02]  /*0340*/  LOP3.LUT R14, R14, 0x20, RZ, 0xc0, !PT ;  /* 0x000000200e0e7812 */ /* 0x000fc400078ec0ff */
[----:B------:R-:W-:Y:S02]  /*0350*/  LEA.HI.X R6, R6, UR7, R9, 0x2, P2 ;  /* 0x0000000706067c11 */ /* 0x000fe400090f1409 */
[----:B------:R-:W-:Y:S02]  /*0360*/  LOP3.LUT R12, R12, 0x20, RZ, 0xc0, !PT ;  /* 0x000000200c0c7812 */ /* 0x000fe400078ec0ff */
[----:B------:R-:W-:Y:S01]  /*0370*/  LEA.HI.X R17, R17, UR7, R8, 0x2, P3 ;  /* 0x0000000711117c11 */ /* 0x000fe200098f1408 */
[----:B------:R-:W-:Y:S01]  /*0380*/  ULDC.64 UR6, c[0x0][0x248] ;  /* 0x0000920000067ab9 */ /* 0x000fe20000000a00 */
[----:B------:R-:W2:Y:S01]  /*0390*/  LDC.64 R8, c[0x0][0x210] ;  /* 0x00008400ff087b82 */ /* 0x000ea20000000a00 */
[C---:B------:R-:W-:Y:S02]  /*03a0*/  IADD3 R14, P2, P1, R21.reuse, R15, R14 ;  /* 0x0000000f150e7210 */ /* 0x040fe4000795e00e */
[----:B------:R-:W-:Y:S02]  /*03b0*/  IADD3 R12, P3, P4, R21, R13, R12 ;  /* 0x0000000d150c7210 */ /* 0x000fe40007c7e00c */
[----:B------:R-:W-:-:S02]  /*03c0*/  IADD3.X R15, R20, R6, RZ, P2, P1 ;  /* 0x00000006140f7210 */ /* 0x000fc400017e24ff */
[----:B------:R-:W-:Y:S01]  /*03d0*/  IADD3.X R13, R20, R17, RZ, P3, P4 ;  /* 0x00000011140d7210 */ /* 0x000fe20001fe84ff */
[----:B------:R-:W3:Y:S01]  /*03e0*/  LDC.64 R6, c[0x0][0x240] ;  /* 0x00009000ff067b82 */ /* 0x000ee20000000a00 */
[----:B------:R-:W-:Y:S01]  /*03f0*/  SHF.R.S32.HI R17, RZ, 0xd, R16 ;  /* 0x0000000dff117819 */ /* 0x000fe20000011410 */
[----:B------:R-:W-:Y:S01]  /*0400*/  IMAD.WIDE R14, R19, 0x4, R14 ;  /* 0x00000004130e7825 */ /* 0x000fe200078e020e */
[----:B------:R-:W-:-:S03]  /*0410*/  LOP3.LUT R16, R16, 0xffffe000, RZ, 0xc0, !PT ;  /* 0xffffe00010107812 */ /* 0x000fc600078ec0ff */
[----:B------:R-:W-:-:S04]  /*0420*/  IMAD.WIDE R18, R19, 0x4, R12 ;  /* 0x0000000413127825 */ /* 0x000fc800078e020c */
[C---:B------:R-:W-:Y:S02]  /*0430*/  IMAD.SHL.U32 R21, R17.reuse, 0x400, RZ ;  /* 0x0000040011157824 */ /* 0x040fe400078e00ff */
[----:B------:R-:W-:Y:S02]  /*0440*/  IMAD.SHL.U32 R17, R17, 0x1000, RZ ;  /* 0x0000100011117824 */ /* 0x000fe400078e00ff */
[----:B------:R-:W-:-:S04]  /*0450*/  IMAD.WIDE R12, R21, 0x4, R14 ;  /* 0x00000004150c7825 */ /* 0x000fc800078e020e */
[----:B------:R-:W-:Y:S01]  /*0460*/  IMAD.WIDE R14, R21, 0x4, R18 ;  /* 0x00000004150e7825 */ /* 0x000fe200078e0212 */
[----:B------:R-:W-:-:S03]  /*0470*/  IADD3 R19, R17, R2, -R16 ;  /* 0x0000000211137210 */ /* 0x000fc60007ffe810 */
[----:B-1----:R-:W-:-:S04]  /*0480*/  IMAD.WIDE R10, R5, 0x4, R10 ;  /* 0x00000004050a7825 */ /* 0x002fc800078e020a */
[----:B--2---:R-:W-:Y:S01]  /*0490*/  IMAD.WIDE R8, R19, 0x4, R8 ;  /* 0x0000000413087825 */ /* 0x004fe200078e0208 */
[----:B------:R-:W-:-:S03]  /*04a0*/  LOP3.LUT R19, R0, 0xffffff00, RZ, 0xc0, !PT ;  /* 0xffffff0000137812 */ /* 0x000fc600078ec0ff */
[----:B------:R-:W-:Y:S02]  /*04b0*/  IMAD.MOV.U32 R5, RZ, RZ, RZ ;  /* 0x000000ffff057224 */ /* 0x000fe400078e00ff */
[----:B------:R-:W-:Y:S02]  /*04c0*/  IMAD.MOV.U32 R16, RZ, RZ, RZ ;  /* 0x000000ffff107224 */ /* 0x000fe400078e00ff */
[----:B------:R-:W-:Y:S02]  /*04d0*/  IMAD.IADD R0, R2, 0x1, -R19 ;  /* 0x0000000102007824 */ /* 0x000fe400078e0a13 */
[----:B------:R-:W-:Y:S01]  /*04e0*/  IMAD.MOV.U32 R18, RZ, RZ, RZ ;  /* 0x000000ffff127224 */ /* 0x000fe200078e00ff */
[----:B------:R1:W2:Y:S01]  /*04f0*/  @!P0 LDG.E.EL R5, desc[UR4][R12.64] ;  /* 0x000000040c058981 */ /* 0x0002a2000c2e1900 */
[----:B------:R-:W-:Y:S02]  /*0500*/  IMAD.SHL.U32 R19, R3, 0x100, RZ ;  /* 0x0000010003137824 */ /* 0x000fe400078e00ff */
[----:B---3--:R-:W-:Y:S01]  /*0510*/  IMAD.WIDE R6, R4, 0x4, R6 ;  /* 0x0000000404067825 */ /* 0x008fe200078e0206 */
[----:B------:R3:W4:Y:S01]  /*0520*/  @!P0 LDG.E.EL R16, desc[UR4][R14.64] ;  /* 0x000000040e108981 */ /* 0x000722000c2e1900 */
[----:B------:R-:W-:-:S02]  /*0530*/  SHF.R.S32.HI R20, RZ, 0x1f, R17 ;  /* 0x0000001fff147819 */ /* 0x000fc40000011411 */
[----:B------:R-:W-:Y:S01]  /*0540*/  IMAD.MOV.U32 R4, RZ, RZ, RZ ;  /* 0x000000ffff047224 */ /* 0x000fe200078e00ff */
[----:B------:R-:W-:Y:S01]  /*0550*/  IADD3 R21, P2, P3, R19, R0, R17 ;  /* 0x0000000013157210 */ /* 0x000fe20007b5e011 */
[----:B------:R5:W4:Y:S01]  /*0560*/  @!P0 LDG.E.EL R18, desc[UR4][R10.64] ;  /* 0x000000040a128981 */ /* 0x000b22000c2e1900 */
[----:B------:R-:W-:Y:S01]  /*0570*/  SHF.R.S32.HI R17, RZ, 0x1f, R0 ;  /* 0x0000001fff117819 */ /* 0x000fe20000011400 */
[----:B------:R-:W-:Y:S01]  /*0580*/  IMAD.MOV.U32 R0, RZ, RZ, RZ ;  /* 0x000000ffff007224 */ /* 0x000fe200078e00ff */
[----:B------:R-:W-:Y:S01]  /*0590*/  SHF.R.S32.HI R19, RZ, 0x1f, R19 ;  /* 0x0000001fff137819 */ /* 0x000fe20000011413 */
[----:B------:R-:W4:Y:S01]  /*05a0*/  @!P0 LDG.E R4, desc[UR4][R8.64] ;  /* 0x0000000408048981 */ /* 0x000f22000c1e1900 */
[----:B------:R-:W-:Y:S02]  /*05b0*/  ISETP.GT.AND P1, PT, R3, 0xf, PT ;  /* 0x0000000f0300780c */ /* 0x000fe40003f24270 */
[----:B------:R-:W-:Y:S01]  /*05c0*/  IADD3.X R20, R19, R17, R20, P2, P3 ;  /* 0x0000001113147210 */ /* 0x000fe200017e6414 */
[----:B------:R-:W4:Y:S01]  /*05d0*/  @!P0 LDG.E.EL R0, desc[UR4][R6.64] ;  /* 0x0000000406008981 */ /* 0x000f22000c2e1900 */
[C---:B-1----:R-:W-:Y:S01]  /*05e0*/  LEA R12, P2, R21.reuse, UR6, 0x2 ;  /* 0x00000006150c7c11 */ /* 0x042fe2000f8410ff */
[----:B---3--:R-:W-:Y:S01]  /*05f0*/  IMAD.MOV.U32 R14, RZ, RZ, RZ ;  /* 0x000000ffff0e7224 */ /* 0x008fe200078e00ff */
[----:B-----5:R-:W1:Y:S02]  /*0600*/  LDC.64 R10, c[0x0][0x250] ;  /* 0x00009400ff0a7b82 */ /* 0x020e640000000a00 */
[----:B------:R-:W-:-:S05]  /*0610*/  LEA.HI.X R13, R21, UR7, R20, 0x2, P2 ;  /* 0x00000007150d7c11 */ /* 0x000fca00090f1414 */
[----:B------:R-:W3:Y:S01]  /*0620*/  @P1 LDG.E R14, desc[UR4][R12.64+-0x4000] ;  /* 0xffc000040c0e1981 */ /* 0x000ee2000c1e1900 */
[----:B-1----:R-:W-:Y:S01]  /*0630*/  IMAD.WIDE R10, R2, 0x4, R10 ;  /* 0x00000004020a7825 */ /* 0x002fe200078e020a */
[----:B--2---:R-:W-:Y:S02]  /*0640*/  SEL R5, R5, RZ, !P0 ;  /* 0x000000ff05057207 */ /* 0x004fe40004000000 */
[----:B----4-:R-:W-:Y:S02]  /*0650*/  SEL R16, R16, RZ, !P0 ;  /* 0x000000ff10107207 */ /* 0x010fe40004000000 */
[----:B------:R-:W-:-:S03]  /*0660*/  SEL R18, R18, RZ, !P0 ;  /* 0x000000ff12127207 */ /* 0x000fc60004000000 */
[----:B------:R-:W-:Y:S01]  /*0670*/  FADD R16, -R5, R16 ;  /* 0x0000001005107221 */ /* 0x000fe20000000100 */
[----:B------:R-:W-:-:S03]  /*0680*/  SEL R3, R4, RZ, !P0 ;  /* 0x000000ff04037207 */ /* 0x000fc60004000000 */
[----:B------:R-:W-:Y:S01]  /*0690*/  FFMA R18, R16, R18, R5 ;  /* 0x0000001210127223 */ /* 0x000fe20000000005 */
[----:B------:R-:W-:-:S03]  /*06a0*/  SEL R0, R0, RZ, !P0 ;  /* 0x000000ff00007207 */ /* 0x000fc60004000000 */
[----:B------:R-:W-:-:S04]  /*06b0*/  FADD R18, -R3, R18 ;  /* 0x0000001203127221 */ /* 0x000fc80000000100 */
[----:B------:R-:W-:Y:S01]  /*06c0*/  FFMA R3, R18, R0, R3 ;  /* 0x0000000012037223 */ /* 0x000fe20000000003 */
[----:B---3--:R-:W-:-:S05]  /*06d0*/  @P0 SEL R3, R14, RZ, P1 ;  /* 0x000000ff0e030207 */ /* 0x008fca0000800000 */
[----:B------:R-:W-:Y:S01]  /*06e0*/  STG.E desc[UR4][R10.64], R3 ;  /* 0x000000030a007986 */ /* 0x000fe2000c101904 */
[----:B------:R-:W-:Y:S05]  /*06f0*/  EXIT ;  /* 0x000000000000794d */ /* 0x000fea0003800000 */
.L_x_0:
[----:B------:R-:W-:-:S00]  /*0700*/  BRA `(.L_x_0) ;  /* 0xfffffffc00fc7947 */ /* 0x000fc0000383ffff */
[----:B------:R-:W-:-:S00]  /*0710*/  NOP ;  /* 0x0000000000007918 */ /* 0x000fc00000000000 */
        /* <DEDUP_REMOVED lines=14> */
.L_x_1:


//--------------------- .nv.constant0.triton_poi_fused_cat_124 --------------------------
	.section	.nv.constant0.triton_poi_fused_cat_124,"a",@progbits
	.sectionflags	@""
	.align	4
.nv.constant0.triton_poi_fused_cat_124:
	.zero		604
